	.headerflags	@"EF_CUDA_TEXMODE_UNIFIED EF_CUDA_64BIT_ADDRESS EF_CUDA_ACCELERATORS EF_CUDA_SM90 EF_CUDA_VIRTUAL_SM(EF_CUDA_SM90)"
	.elftype	@"ET_EXEC"


//--------------------- .nv.info                  --------------------------
	.section	.nv.info,"",@"SHT_CUDA_INFO"
	.align	4


	//----- nvinfo : EIATTR_REGCOUNT
	.align		4
        /*0000*/ 	.byte	0x04, 0x2f
        /*0002*/ 	.short	(.L_2 - .L_1)
	.align		4
.L_1:
        /*0004*/ 	.word	index@(triton_poi_fused_convolution_elu_1)
        /*0008*/ 	.word	0x0000000e


	//----- nvinfo : EIATTR_MIN_STACK_SIZE
	.align		4
.L_2:
        /*000c*/ 	.byte	0x04, 0x12
        /*000e*/ 	.short	(.L_4 - .L_3)
	.align		4
.L_3:
        /*0010*/ 	.word	index@(triton_poi_fused_convolution_elu_1)
        /*0014*/ 	.word	0x00000000


	//----- nvinfo : EIATTR_FRAME_SIZE
	.align		4
.L_4:
        /*0018*/ 	.byte	0x04, 0x11
        /*001a*/ 	.short	(.L_6 - .L_5)
	.align		4
.L_5:
        /*001c*/ 	.word	index@(triton_poi_fused_convolution_elu_1)
        /*0020*/ 	.word	0x00000000


	//----- nvinfo : EIATTR_MIN_STACK_SIZE
	.align		4
.L_6:
        /*0024*/ 	.byte	0x04, 0x12
        /*0026*/ 	.short	(.L_8 - .L_7)
	.align		4
.L_7:
        /*0028*/ 	.word	index@(triton_poi_fused_convolution_elu_1)
        /*002c*/ 	.word	0x00000000
.L_8:


//--------------------- .nv.info.triton_poi_fused_convolution_elu_1 --------------------------
	.section	.nv.info.triton_poi_fused_convolution_elu_1,"",@"SHT_CUDA_INFO"
	.sectionflags	@""
	.align	4


	//----- nvinfo : EIATTR_CUDA_API_VERSION
	.align		4
        /*0000*/ 	.byte	0x04, 0x37
        /*0002*/ 	.short	(.L_10 - .L_9)
.L_9:
        /*0004*/ 	.word	0x0000007c


	//----- nvinfo : EIATTR_KPARAM_INFO
	.align		4
.L_10:
        /*0008*/ 	.byte	0x04, 0x17
        /*000a*/ 	.short	(.L_12 - .L_11)
.L_11:
        /*000c*/ 	.word	0x00000000
        /*0010*/ 	.short	0x0002
        /*0012*/ 	.short	0x0010
        /*0014*/ 	.byte	0x00, 0xf0, 0x11, 0x00


	//----- nvinfo : EIATTR_KPARAM_INFO
	.align		4
.L_12:
        /*0018*/ 	.byte	0x04, 0x17
        /*001a*/ 	.short	(.L_14 - .L_13)
.L_13:
        /*001c*/ 	.word	0x00000000
        /*0020*/ 	.short	0x0001
        /*0022*/ 	.short	0x0008
        /*0024*/ 	.byte	0x00, 0xf4, 0x21, 0x00


	//----- nvinfo : EIATTR_KPARAM_INFO
	.align		4
.L_14:
        /*0028*/ 	.byte	0x04, 0x17
        /*002a*/ 	.short	(.L_16 - .L_15)
.L_15:
        /*002c*/ 	.word	0x00000000
        /*0030*/ 	.short	0x0000
        /*0032*/ 	.short	0x0000
        /*0034*/ 	.byte	0x00, 0xf4, 0x21, 0x00


	//----- nvinfo : EIATTR_SPARSE_MMA_MASK
	.align		4
.L_16:
        /*0038*/ 	.byte	0x03, 0x50
        /*003a*/ 	.short	0x0000


	//----- nvinfo : EIATTR_MAXREG_COUNT
	.align		4
        /*003c*/ 	.byte	0x03, 0x1b
        /*003e*/ 	.short	0x00ff


	//----- nvinfo : EIATTR_EXIT_INSTR_OFFSETS
	.align		4
        /*0040*/ 	.byte	0x04, 0x1c
        /*0042*/ 	.short	(.L_18 - .L_17)


	//   ....[0]....
.L_17:
        /*0044*/ 	.word	0x00000330


	//   ....[1]....
        /*0048*/ 	.word	0x00000350


	//----- nvinfo : EIATTR_REQNTID
	.align		4
.L_18:
        /*004c*/ 	.byte	0x04, 0x10
        /*004e*/ 	.short	(.L_20 - .L_19)
.L_19:
        /*0050*/ 	.word	0x00000080
        /*0054*/ 	.word	0x00000001
        /*0058*/ 	.word	0x00000001


	//----- nvinfo : EIATTR_CBANK_PARAM_SIZE
	.align		4
.L_20:
        /*005c*/ 	.byte	0x03, 0x19
        /*005e*/ 	.short	0x0014


	//----- nvinfo : EIATTR_PARAM_CBANK
	.align		4
        /*0060*/ 	.byte	0x04, 0x0a
        /*0062*/ 	.short	(.L_22 - .L_21)
	.align		4
.L_21:
        /*0064*/ 	.word	index@(.nv.constant0.triton_poi_fused_convolution_elu_1)
        /*0068*/ 	.short	0x0210
        /*006a*/ 	.short	0x0014


	//----- nvinfo : EIATTR_SW_WAR
	.align		4
.L_22:
        /*006c*/ 	.byte	0x04, 0x36
        /*006e*/ 	.short	(.L_24 - .L_23)
.L_23:
        /*0070*/ 	.word	0x00000008
.L_24:


//--------------------- .nv.callgraph             --------------------------
	.section	.nv.callgraph,"",@"SHT_CUDA_CALLGRAPH"
	.align	4
	.sectionentsize	8
	.align		4
        /*0000*/ 	.word	0x00000000
	.align		4
        /*0004*/ 	.word	0xffffffff
	.align		4
        /*0008*/ 	.word	0x00000000
	.align		4
        /*000c*/ 	.word	0xfffffffe
	.align		4
        /*0010*/ 	.word	0x00000000
	.align		4
        /*0014*/ 	.word	0xfffffffd
	.align		4
        /*0018*/ 	.word	0x00000000
	.align		4
        /*001c*/ 	.word	0xfffffffc


//--------------------- .nv.constant4             --------------------------
	.section	.nv.constant4,"a",@progbits
	.align	8
	.align		8
.nv.constant4:
        /*0000*/ 	.dword	_$_str


//--------------------- .text.triton_poi_fused_convolution_elu_1 --------------------------
	.section	.text.triton_poi_fused_convolution_elu_1,"ax",@progbits
	.align	128
        .global         triton_poi_fused_convolution_elu_1
        .type           triton_poi_fused_convolution_elu_1,@function
        .size           triton_poi_fused_convolution_elu_1,(.L_x_1 - triton_poi_fused_convolution_elu_1)
        .other          triton_poi_fused_convolution_elu_1,@"STO_CUDA_ENTRY STV_DEFAULT"
triton_poi_fused_convolution_elu_1:
.text.triton_poi_fused_convolution_elu_1:
[----:B------:R-:W0:Y:S02]  /*0000*/  LDC R1, c[0x0][0x28] ;  /* 0x00000a00ff017b82 */ /* 0x000e240000000800 */
[----:B------:R-:W1:Y:S01]  /*0010*/  S2R R0, SR_TID.X ;  /* 0x0000000000007919 */ /* 0x000e620000002100 */
[----:B------:R-:W2:Y:S01]  /*0020*/  LDC.64 R2, c[0x0][0x210] ;  /* 0x00008400ff027b82 */ /* 0x000ea20000000a00 */
[----:B------:R-:W-:Y:S01]  /*0030*/  ULDC.64 UR4, c[0x0][0x208] ;  /* 0x0000820000047ab9 */ /* 0x000fe20000000a00 */
[----:B------:R-:W3:Y:S01]  /*0040*/  S2R R7, SR_CTAID.X ;  /* 0x0000000000077919 */ /* 0x000ee20000002500 */
[----:B-1----:R-:W-:Y:S02]  /*0050*/  LOP3.LUT R0, R0, 0x7f, RZ, 0xc0, !PT ;  /* 0x0000007f00007812 */ /* 0x002fe400078ec0ff */
[----:B---3--:R-:W-:-:S03]  /*0060*/  SHF.R.S32.HI R4, RZ, 0x18, R7 ;  /* 0x00000018ff047819 */ /* 0x008fc60000011407 */
[----:B------:R-:W-:Y:S01]  /*0070*/  IMAD R7, R7, 0x80, R0 ;  /* 0x0000008007077824 */ /* 0x000fe200078e0200 */
[----:B------:R-:W-:-:S03]  /*0080*/  SGXT R0, R4, 0x1 ;  /* 0x000000010400781a */ /* 0x000fc60000000200 */
[C---:B--2---:R-:W-:Y:S01]  /*0090*/  IMAD.WIDE R2, R7.reuse, 0x4, R2 ;  /* 0x0000000407027825 */ /* 0x044fe200078e0202 */
[----:B------:R-:W1:Y:S01]  /*00a0*/  LDC.64 R4, c[0x0][0x218] ;  /* 0x00008600ff047b82 */ /* 0x000e620000000a00 */
[----:B------:R-:W-:Y:S02]  /*00b0*/  ISETP.GE.AND P0, PT, R7, 0x100, PT ;  /* 0x000001000700780c */ /* 0x000fe40003f06270 */
[----:B------:R-:W-:Y:S01]  /*00c0*/  LEA.HI R0, R0, R7, RZ, 0x4 ;  /* 0x0000000700007211 */ /* 0x000fe200078f20ff */
[----:B------:R-:W-:-:S03]  /*00d0*/  HFMA2.MMA R7, -RZ, RZ, 0, 0 ;  /* 0x00000000ff077435 */ /* 0x000fc600000001ff */
[----:B------:R-:W-:-:S04]  /*00e0*/  SHF.R.S32.HI R0, RZ, 0x4, R0 ;  /* 0x00000004ff007819 */ /* 0x000fc80000011400 */
[----:B------:R-:W-:-:S04]  /*00f0*/  LEA.HI R6, R0, R0, RZ, 0x2 ;  /* 0x0000000000067211 */ /* 0x000fc800078f10ff */
[----:B------:R-:W-:-:S04]  /*0100*/  LOP3.LUT R9, R6, 0xfffffffc, RZ, 0xc0, !PT ;  /* 0xfffffffc06097812 */ /* 0x000fc800078ec0ff */
[----:B------:R-:W-:Y:S01]  /*0110*/  IADD3 R9, R0, -R9, RZ ;  /* 0x8000000900097210 */ /* 0x000fe20007ffe0ff */
[----:B------:R-:W-:-:S04]  /*0120*/  IMAD.MOV.U32 R0, RZ, RZ, RZ ;  /* 0x000000ffff007224 */ /* 0x000fc800078e00ff */
[----:B-1----:R-:W-:Y:S02]  /*0130*/  IMAD.WIDE R4, R9, 0x4, R4 ;  /* 0x0000000409047825 */ /* 0x002fe400078e0204 */
[----:B------:R-:W2:Y:S04]  /*0140*/  @!P0 LDG.E R0, desc[UR4][R2.64] ;  /* 0x0000000402008981 */ /* 0x000ea8000c1e1900 */
[----:B------:R-:W2:Y:S01]  /*0150*/  @!P0 LDG.E.EL R7, desc[UR4][R4.64] ;  /* 0x0000000404078981 */ /* 0x000ea2000c2e1900 */
[----:B------:R-:W-:Y:S02]  /*0160*/  IMAD.MOV.U32 R11, RZ, RZ, 0x3ab5ebe6 ;  /* 0x3ab5ebe6ff0b7424 */ /* 0x000fe400078e00ff */
[----:B--2---:R-:W-:-:S04]  /*0170*/  FADD R6, R7, R0 ;  /* 0x0000000007067221 */ /* 0x004fc80000000000 */
[C---:B------:R-:W-:Y:S01]  /*0180*/  FMUL R8, R6.reuse, 1.4426950216293334961 ;  /* 0x3fb8aa3b06087820 */ /* 0x040fe20000400000 */
[----:B------:R-:W-:-:S05]  /*0190*/  FADD.FTZ R9, |R6|, -RZ ;  /* 0x800000ff06097221 */ /* 0x000fca0000010200 */
[----:B------:R-:W1:Y:S01]  /*01a0*/  FRND R8, R8 ;  /* 0x0000000800087307 */ /* 0x000e620000201000 */
[----:B------:R-:W-:-:S04]  /*01b0*/  FSETP.GEU.AND P1, PT, R9, 0.40999999642372131348, PT ;  /* 0x3ed1eb850900780b */ /* 0x000fc80003f2e000 */
[----:B-1----:R-:W-:Y:S02]  /*01c0*/  FSEL R9, R8, RZ, P1 ;  /* 0x000000ff08097208 */ /* 0x002fe40000800000 */
[----:B------:R-:W-:Y:S02]  /*01d0*/  FSETP.NEU.AND P1, PT, R6, RZ, PT ;  /* 0x000000ff0600720b */ /* 0x000fe40003f2d000 */
[C---:B------:R-:W-:Y:S01]  /*01e0*/  FSETP.NEU.AND P2, PT, R9.reuse, 128, PT ;  /* 0x430000000900780b */ /* 0x040fe20003f4d000 */
[----:B------:R-:W-:-:S04]  /*01f0*/  FFMA.FTZ R10, -R9, 0.693145751953125, R6 ;  /* 0x3f317200090a7823 */ /* 0x000fc80000010106 */
[C---:B------:R-:W-:Y:S01]  /*0200*/  FFMA.FTZ R10, -R9.reuse, 1.428606765330187045e-06, R10 ;  /* 0x35bfbe8e090a7823 */ /* 0x040fe2000001010a */
[----:B------:R-:W-:-:S03]  /*0210*/  FSEL R9, R9, 127, P2 ;  /* 0x42fe000009097808 */ /* 0x000fc60001000000 */
[C---:B------:R-:W-:Y:S01]  /*0220*/  FFMA.FTZ R5, R10.reuse, R11, 0.0083824126049876213074 ;  /* 0x3c0956630a057423 */ /* 0x040fe2000001000b */
[----:B------:R-:W1:Y:S01]  /*0230*/  MUFU.EX2 R4, R9 ;  /* 0x0000000900047308 */ /* 0x000e620000000800 */
[----:B------:R-:W-:Y:S02]  /*0240*/  FSETP.GEU.AND P3, PT, R9, -25, PT ;  /* 0xc1c800000900780b */ /* 0x000fe40003f6e000 */
[----:B------:R-:W-:-:S04]  /*0250*/  FFMA.FTZ R5, R10, R5, 0.041667830199003219604 ;  /* 0x3d2aabe30a057423 */ /* 0x000fc80000010005 */
[----:B------:R-:W-:-:S04]  /*0260*/  FFMA.FTZ R5, R10, R5, 0.16666397452354431152 ;  /* 0x3e2aa9f60a057423 */ /* 0x000fc80000010005 */
[----:B------:R-:W-:-:S04]  /*0270*/  FFMA.FTZ R5, R10, R5, 0.49999994039535522461 ;  /* 0x3efffffe0a057423 */ /* 0x000fc80000010005 */
[----:B------:R-:W-:Y:S01]  /*0280*/  FMUL R5, R10, R5 ;  /* 0x000000050a057220 */ /* 0x000fe20000400000 */
[----:B-1----:R-:W-:-:S03]  /*0290*/  FADD R11, R4, -1 ;  /* 0xbf800000040b7421 */ /* 0x002fc60000000000 */
[----:B------:R-:W-:-:S04]  /*02a0*/  FFMA.FTZ R5, R10, R5, R10 ;  /* 0x000000050a057223 */ /* 0x000fc8000001000a */
[----:B------:R-:W-:-:S04]  /*02b0*/  FFMA.FTZ R4, R4, R5, R11 ;  /* 0x0000000504047223 */ /* 0x000fc8000001000b */
[----:B------:R-:W-:Y:S01]  /*02c0*/  @!P2 FADD R4, R4, R4 ;  /* 0x000000040404a221 */ /* 0x000fe20000000000 */
[----:B------:R-:W-:-:S04]  /*02d0*/  FSETP.GT.AND P2, PT, R9, 128, PT ;  /* 0x430000000900780b */ /* 0x000fc80003f44000 */
[----:B------:R-:W-:-:S04]  /*02e0*/  FSEL R4, R4, +INF , !P2 ;  /* 0x7f80000004047808 */ /* 0x000fc80005000000 */
[----:B------:R-:W-:Y:S01]  /*02f0*/  FSEL R5, R4, -1, P3 ;  /* 0xbf80000004057808 */ /* 0x000fe20001800000 */
[----:B------:R-:W-:Y:S01]  /*0300*/  @!P1 FADD R5, R6, R6 ;  /* 0x0000000606059221 */ /* 0x000fe20000000000 */
[----:B------:R-:W-:-:S04]  /*0310*/  FSETP.GT.AND P1, PT, R0, -R7, PT ;  /* 0x800000070000720b */ /* 0x000fc80003f24000 */
[----:B------:R-:W-:Y:S01]  /*0320*/  FSEL R5, R6, R5, P1 ;  /* 0x0000000506057208 */ /* 0x000fe20000800000 */
[----:B------:R-:W-:Y:S08]  /*0330*/  @P0 EXIT ;  /* 0x000000000000094d */ /* 0x000ff00003800000 */
[----:B------:R-:W-:Y:S01]  /*0340*/  STG.E desc[UR4][R2.64], R5 ;  /* 0x0000000502007986 */ /* 0x000fe2000c101904 */
[----:B------:R-:W-:Y:S05]  /*0350*/  EXIT ;  /* 0x000000000000794d */ /* 0x000fea0003800000 */
.L_x_0:
[----:B------:R-:W-:-:S00]  /*0360*/  BRA `(.L_x_0) ;  /* 0xfffffffc00fc7947 */ /* 0x000fc0000383ffff */
[----:B------:R-:W-:-:S00]  /*0370*/  NOP ;  /* 0x0000000000007918 */ /* 0x000fc00000000000 */
        /* <DEDUP_REMOVED lines=8> */
.L_x_1:


//--------------------- .nv.global.init           --------------------------
	.section	.nv.global.init,"aw",@progbits
.nv.global.init:
	.type		_$_str,@object
	.size		_$_str,(.L_0 - _$_str)
_$_str:
        /*0000*/ 	.byte	0x5f, 0x5f, 0x43, 0x55, 0x44, 0x41, 0x5f, 0x46, 0x54, 0x5a, 0x00
.L_0:


//--------------------- .nv.constant0.triton_poi_fused_convolution_elu_1 --------------------------
	.section	.nv.constant0.triton_poi_fused_convolution_elu_1,"a",@progbits
	.sectionflags	@""
	.align	4
.nv.constant0.triton_poi_fused_convolution_elu_1:
	.zero		548
